	.headerflags	@"EF_CUDA_TEXMODE_UNIFIED EF_CUDA_64BIT_ADDRESS EF_CUDA_ACCELERATORS EF_CUDA_SM90 EF_CUDA_VIRTUAL_SM(EF_CUDA_SM90)"
	.elftype	@"ET_EXEC"


//--------------------- .nv.info                  --------------------------
	.section	.nv.info,"",@"SHT_CUDA_INFO"
	.align	4


	//----- nvinfo : EIATTR_REGCOUNT
	.align		4
        /*0000*/ 	.byte	0x04, 0x2f
        /*0002*/ 	.short	(.L_1 - .L_0)
	.align		4
.L_0:
        /*0004*/ 	.word	index@(triton_poi_fused_convolution_leaky_relu_5)
        /*0008*/ 	.word	0x0000000c


	//----- nvinfo : EIATTR_MIN_STACK_SIZE
	.align		4
.L_1:
        /*000c*/ 	.byte	0x04, 0x12
        /*000e*/ 	.short	(.L_3 - .L_2)
	.align		4
.L_2:
        /*0010*/ 	.word	index@(triton_poi_fused_convolution_leaky_relu_5)
        /*0014*/ 	.word	0x00000000


	//----- nvinfo : EIATTR_FRAME_SIZE
	.align		4
.L_3:
        /*0018*/ 	.byte	0x04, 0x11
        /*001a*/ 	.short	(.L_5 - .L_4)
	.align		4
.L_4:
        /*001c*/ 	.word	index@(triton_poi_fused_convolution_leaky_relu_5)
        /*0020*/ 	.word	0x00000000


	//----- nvinfo : EIATTR_MIN_STACK_SIZE
	.align		4
.L_5:
        /*0024*/ 	.byte	0x04, 0x12
        /*0026*/ 	.short	(.L_7 - .L_6)
	.align		4
.L_6:
        /*0028*/ 	.word	index@(triton_poi_fused_convolution_leaky_relu_5)
        /*002c*/ 	.word	0x00000000
.L_7:


//--------------------- .nv.info.triton_poi_fused_convolution_leaky_relu_5 --------------------------
	.section	.nv.info.triton_poi_fused_convolution_leaky_relu_5,"",@"SHT_CUDA_INFO"
	.sectionflags	@""
	.align	4


	//----- nvinfo : EIATTR_CUDA_API_VERSION
	.align		4
        /*0000*/ 	.byte	0x04, 0x37
        /*0002*/ 	.short	(.L_9 - .L_8)
.L_8:
        /*0004*/ 	.word	0x0000007c


	//----- nvinfo : EIATTR_KPARAM_INFO
	.align		4
.L_9:
        /*0008*/ 	.byte	0x04, 0x17
        /*000a*/ 	.short	(.L_11 - .L_10)
.L_10:
        /*000c*/ 	.word	0x00000000
        /*0010*/ 	.short	0x0002
        /*0012*/ 	.short	0x0010
        /*0014*/ 	.byte	0x00, 0xf0, 0x11, 0x00


	//----- nvinfo : EIATTR_KPARAM_INFO
	.align		4
.L_11:
        /*0018*/ 	.byte	0x04, 0x17
        /*001a*/ 	.short	(.L_13 - .L_12)
.L_12:
        /*001c*/ 	.word	0x00000000
        /*0020*/ 	.short	0x0001
        /*0022*/ 	.short	0x0008
        /*0024*/ 	.byte	0x00, 0xf4, 0x21, 0x00


	//----- nvinfo : EIATTR_KPARAM_INFO
	.align		4
.L_13:
        /*0028*/ 	.byte	0x04, 0x17
        /*002a*/ 	.short	(.L_15 - .L_14)
.L_14:
        /*002c*/ 	.word	0x00000000
        /*0030*/ 	.short	0x0000
        /*0032*/ 	.short	0x0000
        /*0034*/ 	.byte	0x00, 0xf4, 0x21, 0x00


	//----- nvinfo : EIATTR_SPARSE_MMA_MASK
	.align		4
.L_15:
        /*0038*/ 	.byte	0x03, 0x50
        /*003a*/ 	.short	0x0000


	//----- nvinfo : EIATTR_MAXREG_COUNT
	.align		4
        /*003c*/ 	.byte	0x03, 0x1b
        /*003e*/ 	.short	0x00ff


	//----- nvinfo : EIATTR_EXIT_INSTR_OFFSETS
	.align		4
        /*0040*/ 	.byte	0x04, 0x1c
        /*0042*/ 	.short	(.L_17 - .L_16)


	//   ....[0]....
.L_16:
        /*0044*/ 	.word	0x00000180


	//   ....[1]....
        /*0048*/ 	.word	0x000001a0


	//----- nvinfo : EIATTR_REQNTID
	.align		4
.L_17:
        /*004c*/ 	.byte	0x04, 0x10
        /*004e*/ 	.short	(.L_19 - .L_18)
.L_18:
        /*0050*/ 	.word	0x00000080
        /*0054*/ 	.word	0x00000001
        /*0058*/ 	.word	0x00000001


	//----- nvinfo : EIATTR_CBANK_PARAM_SIZE
	.align		4
.L_19:
        /*005c*/ 	.byte	0x03, 0x19
        /*005e*/ 	.short	0x0014


	//----- nvinfo : EIATTR_PARAM_CBANK
	.align		4
        /*0060*/ 	.byte	0x04, 0x0a
        /*0062*/ 	.short	(.L_21 - .L_20)
	.align		4
.L_20:
        /*0064*/ 	.word	index@(.nv.constant0.triton_poi_fused_convolution_leaky_relu_5)
        /*0068*/ 	.short	0x0210
        /*006a*/ 	.short	0x0014


	//----- nvinfo : EIATTR_SW_WAR
	.align		4
.L_21:
        /*006c*/ 	.byte	0x04, 0x36
        /*006e*/ 	.short	(.L_23 - .L_22)
.L_22:
        /*0070*/ 	.word	0x00000008
.L_23:


//--------------------- .nv.callgraph             --------------------------
	.section	.nv.callgraph,"",@"SHT_CUDA_CALLGRAPH"
	.align	4
	.sectionentsize	8
	.align		4
        /*0000*/ 	.word	0x00000000
	.align		4
        /*0004*/ 	.word	0xffffffff
	.align		4
        /*0008*/ 	.word	0x00000000
	.align		4
        /*000c*/ 	.word	0xfffffffe
	.align		4
        /*0010*/ 	.word	0x00000000
	.align		4
        /*0014*/ 	.word	0xfffffffd
	.align		4
        /*0018*/ 	.word	0x00000000
	.align		4
        /*001c*/ 	.word	0xfffffffc


//--------------------- .text.triton_poi_fused_convolution_leaky_relu_5 --------------------------
	.section	.text.triton_poi_fused_convolution_leaky_relu_5,"ax",@progbits
	.align	128
        .global         triton_poi_fused_convolution_leaky_relu_5
        .type           triton_poi_fused_convolution_leaky_relu_5,@function
        .size           triton_poi_fused_convolution_leaky_relu_5,(.L_x_1 - triton_poi_fused_convolution_leaky_relu_5)
        .other          triton_poi_fused_convolution_leaky_relu_5,@"STO_CUDA_ENTRY STV_DEFAULT"
triton_poi_fused_convolution_leaky_relu_5:
.text.triton_poi_fused_convolution_leaky_relu_5:
[----:B------:R-:W0:Y:S02]  /*0000*/  LDC R1, c[0x0][0x28] ;  /* 0x00000a00ff017b82 */ /* 0x000e240000000800 */
[----:B------:R-:W1:Y:S01]  /*0010*/  S2R R0, SR_TID.X ;  /* 0x0000000000007919 */ /* 0x000e620000002100 */
[----:B------:R-:W2:Y:S01]  /*0020*/  LDC.64 R2, c[0x0][0x210] ;  /* 0x00008400ff027b82 */ /* 0x000ea20000000a00 */
[----:B------:R-:W-:Y:S01]  /*0030*/  ULDC.64 UR4, c[0x0][0x208] ;  /* 0x0000820000047ab9 */ /* 0x000fe20000000a00 */
[----:B------:R-:W3:Y:S06]  /*0040*/  S2R R7, SR_CTAID.X ;  /* 0x0000000000077919 */ /* 0x000eec0000002500 */
[----:B------:R-:W4:Y:S01]  /*0050*/  LDC.64 R4, c[0x0][0x218] ;  /* 0x00008600ff047b82 */ /* 0x000f220000000a00 */
[----:B-1----:R-:W-:-:S05]  /*0060*/  LOP3.LUT R0, R0, 0x7f, RZ, 0xc0, !PT ;  /* 0x0000007f00007812 */ /* 0x002fca00078ec0ff */
[----:B---3--:R-:W-:-:S04]  /*0070*/  IMAD R7, R7, 0x80, R0 ;  /* 0x0000008007077824 */ /* 0x008fc800078e0200 */
[C---:B------:R-:W-:Y:S01]  /*0080*/  IMAD.HI R0, R7.reuse, 0x38e38e39, RZ ;  /* 0x38e38e3907007827 */ /* 0x040fe200078e02ff */
[----:B------:R-:W-:-:S03]  /*0090*/  ISETP.GE.AND P1, PT, R7, 0x4800, PT ;  /* 0x000048000700780c */ /* 0x000fc60003f26270 */
[----:B--2---:R-:W-:Y:S01]  /*00a0*/  IMAD.WIDE R2, R7, 0x4, R2 ;  /* 0x0000000407027825 */ /* 0x004fe200078e0202 */
[----:B------:R-:W-:-:S03]  /*00b0*/  SHF.R.U32.HI R9, RZ, 0x1f, R0 ;  /* 0x0000001fff097819 */ /* 0x000fc60000011600 */
[----:B------:R-:W-:Y:S01]  /*00c0*/  IMAD.MOV.U32 R7, RZ, RZ, RZ ;  /* 0x000000ffff077224 */ /* 0x000fe200078e00ff */
[----:B------:R-:W-:-:S04]  /*00d0*/  LEA.HI.SX32 R9, R0, R9, 0x1b ;  /* 0x0000000900097211 */ /* 0x000fc800078fdaff */
[----:B------:R-:W-:-:S04]  /*00e0*/  LEA.HI R0, R9, R9, RZ, 0x5 ;  /* 0x0000000909007211 */ /* 0x000fc800078f28ff */
[----:B------:R-:W-:-:S05]  /*00f0*/  LOP3.LUT R0, R0, 0xffffffe0, RZ, 0xc0, !PT ;  /* 0xffffffe000007812 */ /* 0x000fca00078ec0ff */
[----:B------:R-:W-:Y:S01]  /*0100*/  IMAD.IADD R9, R9, 0x1, -R0 ;  /* 0x0000000109097824 */ /* 0x000fe200078e0a00 */
[----:B------:R-:W-:-:S03]  /*0110*/  HFMA2.MMA R0, -RZ, RZ, 0, 0 ;  /* 0x00000000ff007435 */ /* 0x000fc600000001ff */
[----:B----4-:R-:W-:-:S05]  /*0120*/  IMAD.WIDE R4, R9, 0x4, R4 ;  /* 0x0000000409047825 */ /* 0x010fca00078e0204 */
[----:B------:R-:W2:Y:S04]  /*0130*/  @!P1 LDG.E.EL R7, desc[UR4][R4.64] ;  /* 0x0000000404079981 */ /* 0x000ea8000c2e1900 */
[----:B------:R-:W2:Y:S02]  /*0140*/  @!P1 LDG.E R0, desc[UR4][R2.64] ;  /* 0x0000000402009981 */ /* 0x000ea4000c1e1900 */
[----:B--2---:R-:W-:Y:S01]  /*0150*/  FSETP.GT.AND P0, PT, R0, -R7, PT ;  /* 0x800000070000720b */ /* 0x004fe20003f04000 */
[----:B------:R-:W-:-:S12]  /*0160*/  FADD R7, R7, R0 ;  /* 0x0000000007077221 */ /* 0x000fd80000000000 */
[----:B------:R-:W-:Y:S01]  /*0170*/  @!P0 FMUL R7, R7, 0.20000000298023223877 ;  /* 0x3e4ccccd07078820 */ /* 0x000fe20000400000 */
[----:B------:R-:W-:Y:S06]  /*0180*/  @P1 EXIT ;  /* 0x000000000000194d */ /* 0x000fec0003800000 */
[----:B------:R-:W-:Y:S01]  /*0190*/  STG.E desc[UR4][R2.64], R7 ;  /* 0x0000000702007986 */ /* 0x000fe2000c101904 */
[----:B------:R-:W-:Y:S05]  /*01a0*/  EXIT ;  /* 0x000000000000794d */ /* 0x000fea0003800000 */
.L_x_0:
[----:B------:R-:W-:-:S00]  /*01b0*/  BRA `(.L_x_0) ;  /* 0xfffffffc00fc7947 */ /* 0x000fc0000383ffff */
[----:B------:R-:W-:-:S00]  /*01c0*/  NOP ;  /* 0x0000000000007918 */ /* 0x000fc00000000000 */
        /* <DEDUP_REMOVED lines=11> */
.L_x_1:


//--------------------- .nv.constant0.triton_poi_fused_convolution_leaky_relu_5 --------------------------
	.section	.nv.constant0.triton_poi_fused_convolution_leaky_relu_5,"a",@progbits
	.sectionflags	@""
	.align	4
.nv.constant0.triton_poi_fused_convolution_leaky_relu_5:
	.zero		548
